	.headerflags	@"EF_CUDA_TEXMODE_UNIFIED EF_CUDA_64BIT_ADDRESS EF_CUDA_ACCELERATORS EF_CUDA_SM90 EF_CUDA_VIRTUAL_SM(EF_CUDA_SM90)"
	.elftype	@"ET_EXEC"


//--------------------- .nv.info                  --------------------------
	.section	.nv.info,"",@"SHT_CUDA_INFO"
	.align	4


	//----- nvinfo : EIATTR_REGCOUNT
	.align		4
        /*0000*/ 	.byte	0x04, 0x2f
        /*0002*/ 	.short	(.L_3 - .L_2)
	.align		4
.L_2:
        /*0004*/ 	.word	index@(triton_poi_fused__native_batch_norm_legit_no_training_relu_17)
        /*0008*/ 	.word	0x00000017


	//----- nvinfo : EIATTR_MIN_STACK_SIZE
	.align		4
.L_3:
        /*000c*/ 	.byte	0x04, 0x12
        /*000e*/ 	.short	(.L_5 - .L_4)
	.align		4
.L_4:
        /*0010*/ 	.word	index@(triton_poi_fused__native_batch_norm_legit_no_training_relu_17)
        /*0014*/ 	.word	0x00000000


	//----- nvinfo : EIATTR_FRAME_SIZE
	.align		4
.L_5:
        /*0018*/ 	.byte	0x04, 0x11
        /*001a*/ 	.short	(.L_7 - .L_6)
	.align		4
.L_6:
        /*001c*/ 	.word	index@(triton_poi_fused__native_batch_norm_legit_no_training_relu_17)
        /*0020*/ 	.word	0x00000000


	//----- nvinfo : EIATTR_MIN_STACK_SIZE
	.align		4
.L_7:
        /*0024*/ 	.byte	0x04, 0x12
        /*0026*/ 	.short	(.L_9 - .L_8)
	.align		4
.L_8:
        /*0028*/ 	.word	index@(triton_poi_fused__native_batch_norm_legit_no_training_relu_17)
        /*002c*/ 	.word	0x00000000
.L_9:


//--------------------- .nv.info.triton_poi_fused__native_batch_norm_legit_no_training_relu_17 --------------------------
	.section	.nv.info.triton_poi_fused__native_batch_norm_legit_no_training_relu_17,"",@"SHT_CUDA_INFO"
	.sectionflags	@""
	.align	4


	//----- nvinfo : EIATTR_CUDA_API_VERSION
	.align		4
        /*0000*/ 	.byte	0x04, 0x37
        /*0002*/ 	.short	(.L_11 - .L_10)
.L_10:
        /*0004*/ 	.word	0x0000007c


	//----- nvinfo : EIATTR_KPARAM_INFO
	.align		4
.L_11:
        /*0008*/ 	.byte	0x04, 0x17
        /*000a*/ 	.short	(.L_13 - .L_12)
.L_12:
        /*000c*/ 	.word	0x00000000
        /*0010*/ 	.short	0x0006
        /*0012*/ 	.short	0x0030
        /*0014*/ 	.byte	0x00, 0xf0, 0x11, 0x00


	//----- nvinfo : EIATTR_KPARAM_INFO
	.align		4
.L_13:
        /*0018*/ 	.byte	0x04, 0x17
        /*001a*/ 	.short	(.L_15 - .L_14)
.L_14:
        /*001c*/ 	.word	0x00000000
        /*0020*/ 	.short	0x0005
        /*0022*/ 	.short	0x0028
        /*0024*/ 	.byte	0x00, 0xf4, 0x21, 0x00


	//----- nvinfo : EIATTR_KPARAM_INFO
	.align		4
.L_15:
        /*0028*/ 	.byte	0x04, 0x17
        /*002a*/ 	.short	(.L_17 - .L_16)
.L_16:
        /*002c*/ 	.word	0x00000000
        /*0030*/ 	.short	0x0004
        /*0032*/ 	.short	0x0020
        /*0034*/ 	.byte	0x00, 0xf4, 0x21, 0x00


	//----- nvinfo : EIATTR_KPARAM_INFO
	.align		4
.L_17:
        /*0038*/ 	.byte	0x04, 0x17
        /*003a*/ 	.short	(.L_19 - .L_18)
.L_18:
        /*003c*/ 	.word	0x00000000
        /*0040*/ 	.short	0x0003
        /*0042*/ 	.short	0x0018
        /*0044*/ 	.byte	0x00, 0xf4, 0x21, 0x00


	//----- nvinfo : EIATTR_KPARAM_INFO
	.align		4
.L_19:
        /*0048*/ 	.byte	0x04, 0x17
        /*004a*/ 	.short	(.L_21 - .L_20)
.L_20:
        /*004c*/ 	.word	0x00000000
        /*0050*/ 	.short	0x0002
        /*0052*/ 	.short	0x0010
        /*0054*/ 	.byte	0x00, 0xf4, 0x21, 0x00


	//----- nvinfo : EIATTR_KPARAM_INFO
	.align		4
.L_21:
        /*0058*/ 	.byte	0x04, 0x17
        /*005a*/ 	.short	(.L_23 - .L_22)
.L_22:
        /*005c*/ 	.word	0x00000000
        /*0060*/ 	.short	0x0001
        /*0062*/ 	.short	0x0008
        /*0064*/ 	.byte	0x00, 0xf4, 0x21, 0x00


	//----- nvinfo : EIATTR_KPARAM_INFO
	.align		4
.L_23:
        /*0068*/ 	.byte	0x04, 0x17
        /*006a*/ 	.short	(.L_25 - .L_24)
.L_24:
        /*006c*/ 	.word	0x00000000
        /*0070*/ 	.short	0x0000
        /*0072*/ 	.short	0x0000
        /*0074*/ 	.byte	0x00, 0xf4, 0x21, 0x00


	//----- nvinfo : EIATTR_SPARSE_MMA_MASK
	.align		4
.L_25:
        /*0078*/ 	.byte	0x03, 0x50
        /*007a*/ 	.short	0x0000


	//----- nvinfo : EIATTR_MAXREG_COUNT
	.align		4
        /*007c*/ 	.byte	0x03, 0x1b
        /*007e*/ 	.short	0x00ff


	//----- nvinfo : EIATTR_EXIT_INSTR_OFFSETS
	.align		4
        /*0080*/ 	.byte	0x04, 0x1c
        /*0082*/ 	.short	(.L_27 - .L_26)


	//   ....[0]....
.L_26:
        /*0084*/ 	.word	0x00000420


	//----- nvinfo : EIATTR_REQNTID
	.align		4
.L_27:
        /*0088*/ 	.byte	0x04, 0x10
        /*008a*/ 	.short	(.L_29 - .L_28)
.L_28:
        /*008c*/ 	.word	0x00000080
        /*0090*/ 	.word	0x00000001
        /*0094*/ 	.word	0x00000001


	//----- nvinfo : EIATTR_CBANK_PARAM_SIZE
	.align		4
.L_29:
        /*0098*/ 	.byte	0x03, 0x19
        /*009a*/ 	.short	0x0034


	//----- nvinfo : EIATTR_PARAM_CBANK
	.align		4
        /*009c*/ 	.byte	0x04, 0x0a
        /*009e*/ 	.short	(.L_31 - .L_30)
	.align		4
.L_30:
        /*00a0*/ 	.word	index@(.nv.constant0.triton_poi_fused__native_batch_norm_legit_no_training_relu_17)
        /*00a4*/ 	.short	0x0210
        /*00a6*/ 	.short	0x0034


	//----- nvinfo : EIATTR_SW_WAR
	.align		4
.L_31:
        /*00a8*/ 	.byte	0x04, 0x36
        /*00aa*/ 	.short	(.L_33 - .L_32)
.L_32:
        /*00ac*/ 	.word	0x00000008
.L_33:


//--------------------- .nv.callgraph             --------------------------
	.section	.nv.callgraph,"",@"SHT_CUDA_CALLGRAPH"
	.align	4
	.sectionentsize	8
	.align		4
        /*0000*/ 	.word	0x00000000
	.align		4
        /*0004*/ 	.word	0xffffffff
	.align		4
        /*0008*/ 	.word	0x00000000
	.align		4
        /*000c*/ 	.word	0xfffffffe
	.align		4
        /*0010*/ 	.word	0x00000000
	.align		4
        /*0014*/ 	.word	0xfffffffd
	.align		4
        /*0018*/ 	.word	0x00000000
	.align		4
        /*001c*/ 	.word	0xfffffffc


//--------------------- .nv.constant4             --------------------------
	.section	.nv.constant4,"a",@progbits
	.align	8
	.align		8
.nv.constant4:
        /*0000*/ 	.dword	_$_str
	.align		8
        /*0008*/ 	.dword	_$_str_$_2


//--------------------- .text.triton_poi_fused__native_batch_norm_legit_no_training_relu_17 --------------------------
	.section	.text.triton_poi_fused__native_batch_norm_legit_no_training_relu_17,"ax",@progbits
	.align	128
        .global         triton_poi_fused__native_batch_norm_legit_no_training_relu_17
        .type           triton_poi_fused__native_batch_norm_legit_no_training_relu_17,@function
        .size           triton_poi_fused__native_batch_norm_legit_no_training_relu_17,(.L_x_1 - triton_poi_fused__native_batch_norm_legit_no_training_relu_17)
        .other          triton_poi_fused__native_batch_norm_legit_no_training_relu_17,@"STO_CUDA_ENTRY STV_DEFAULT"
triton_poi_fused__native_batch_norm_legit_no_training_relu_17:
.text.triton_poi_fused__native_batch_norm_legit_no_training_relu_17:
[----:B------:R-:W-:Y:S01]  /*0000*/  LDC R1, c[0x0][0x28] ;  /* 0x00000a00ff017b82 */ /* 0x000fe20000000800 */
[----:B------:R-:W1:Y:S07]  /*0010*/  S2R R0, SR_TID.X ;  /* 0x0000000000007919 */ /* 0x000e6e0000002100 */
[----:B------:R-:W2:Y:S01]  /*0020*/  LDC.64 R12, c[0x0][0x220] ;  /* 0x00008800ff0c7b82 */ /* 0x000ea20000000a00 */
[----:B------:R-:W-:Y:S01]  /*0030*/  ULDC.64 UR4, c[0x0][0x208] ;  /* 0x0000820000047ab9 */ /* 0x000fe20000000a00 */
[----:B------:R-:W3:Y:S06]  /*0040*/  S2R R3, SR_CTAID.X ;  /* 0x0000000000037919 */ /* 0x000eec0000002500 */
[----:B------:R-:W4:Y:S08]  /*0050*/  LDC.64 R14, c[0x0][0x218] ;  /* 0x00008600ff0e7b82 */ /* 0x000f300000000a00 */
[----:B------:R-:W5:Y:S08]  /*0060*/  LDC.64 R16, c[0x0][0x228] ;  /* 0x00008a00ff107b82 */ /* 0x000f700000000a00 */
[----:B------:R-:W4:Y:S01]  /*0070*/  LDC.64 R8, c[0x0][0x230] ;  /* 0x00008c00ff087b82 */ /* 0x000f220000000a00 */
[----:B-1----:R-:W-:-:S04]  /*0080*/  SHF.L.U32 R0, R0, 0x2, RZ ;  /* 0x0000000200007819 */ /* 0x002fc800000006ff */
[----:B------:R-:W-:-:S04]  /*0090*/  LOP3.LUT R0, R0, 0x1fc, RZ, 0xc0, !PT ;  /* 0x000001fc00007812 */ /* 0x000fc800078ec0ff */
[----:B---3--:R-:W-:-:S05]  /*00a0*/  LEA R0, R3, R0, 0x9 ;  /* 0x0000000003007211 */ /* 0x008fca00078e48ff */
[----:B------:R-:W-:-:S05]  /*00b0*/  IMAD.HI R3, R0, 0x38e38e39, RZ ;  /* 0x38e38e3900037827 */ /* 0x000fca00078e02ff */
[----:B------:R-:W-:-:S04]  /*00c0*/  SHF.R.U32.HI R2, RZ, 0x1f, R3 ;  /* 0x0000001fff027819 */ /* 0x000fc80000011603 */
[----:B------:R-:W-:-:S04]  /*00d0*/  LEA.HI.SX32 R4, R3, R2, 0x1d ;  /* 0x0000000203047211 */ /* 0x000fc800078feaff */
[----:B------:R-:W-:-:S04]  /*00e0*/  SHF.R.S32.HI R5, RZ, 0x1f, R4 ;  /* 0x0000001fff057819 */ /* 0x000fc80000011404 */
[----:B------:R-:W-:-:S04]  /*00f0*/  LEA.HI R5, R5, R4, RZ, 0x8 ;  /* 0x0000000405057211 */ /* 0x000fc800078f40ff */
[----:B------:R-:W-:-:S04]  /*0100*/  LOP3.LUT R5, R5, 0xffffff00, RZ, 0xc0, !PT ;  /* 0xffffff0005057812 */ /* 0x000fc800078ec0ff */
[----:B------:R-:W-:Y:S02]  /*0110*/  IADD3 R19, R4, -R5, RZ ;  /* 0x8000000504137210 */ /* 0x000fe40007ffe0ff */
[----:B------:R-:W1:Y:S03]  /*0120*/  LDC.64 R4, c[0x0][0x210] ;  /* 0x00008400ff047b82 */ /* 0x000e660000000a00 */
[----:B--2---:R-:W-:-:S06]  /*0130*/  IMAD.WIDE R12, R19, 0x4, R12 ;  /* 0x00000004130c7825 */ /* 0x004fcc00078e020c */
[----:B------:R-:W2:Y:S01]  /*0140*/  LDG.E.EL R13, desc[UR4][R12.64] ;  /* 0x000000040c0d7981 */ /* 0x000ea2000c2e1900 */
[----:B----4-:R-:W-:-:S05]  /*0150*/  IMAD.WIDE R14, R19, 0x4, R14 ;  /* 0x00000004130e7825 */ /* 0x010fca00078e020e */
[----:B------:R3:W4:Y:S01]  /*0160*/  LDG.E.EL R10, desc[UR4][R14.64] ;  /* 0x000000040e0a7981 */ /* 0x000722000c2e1900 */
[----:B-1----:R-:W-:-:S06]  /*0170*/  IMAD.WIDE R4, R0, 0x4, R4 ;  /* 0x0000000400047825 */ /* 0x002fcc00078e0204 */
[----:B------:R-:W4:Y:S01]  /*0180*/  LDG.E.128 R4, desc[UR4][R4.64] ;  /* 0x0000000404047981 */ /* 0x000f22000c1e1d00 */
[----:B-----5:R-:W-:-:S04]  /*0190*/  IMAD.WIDE R16, R19, 0x4, R16 ;  /* 0x0000000413107825 */ /* 0x020fc800078e0210 */
[----:B0-----:R-:W-:Y:S01]  /*01a0*/  IMAD.WIDE R18, R19, 0x4, R8 ;  /* 0x0000000413127825 */ /* 0x001fe200078e0208 */
[----:B------:R-:W5:Y:S01]  /*01b0*/  LDG.E.EL R11, desc[UR4][R16.64] ;  /* 0x00000004100b7981 */ /* 0x000f62000c2e1900 */
[----:B---3--:R-:W-:Y:S01]  /*01c0*/  HFMA2.MMA R15, -RZ, RZ, 1.625, 0 ;  /* 0x3e800000ff0f7435 */ /* 0x008fe200000001ff */
[----:B------:R-:W-:Y:S01]  /*01d0*/  LEA.HI.SX32 R3, R3, R2, 0x15 ;  /* 0x0000000203037211 */ /* 0x000fe200078faaff */
[----:B------:R-:W0:Y:S01]  /*01e0*/  LDC.64 R8, c[0x0][0x238] ;  /* 0x00008e00ff087b82 */ /* 0x000e220000000a00 */
[----:B------:R-:W5:Y:S03]  /*01f0*/  LDG.E.EL R12, desc[UR4][R18.64] ;  /* 0x00000004120c7981 */ /* 0x000f66000c2e1900 */
[----:B------:R-:W-:Y:S02]  /*0200*/  IMAD R0, R3, -0x2400, R0 ;  /* 0xffffdc0003007824 */ /* 0x000fe400078e0200 */
[----:B--2---:R-:W-:-:S04]  /*0210*/  FADD R13, R13, 0.0010000000474974513054 ;  /* 0x3a83126f0d0d7421 */ /* 0x004fc80000000000 */
[----:B------:R-:W1:Y:S02]  /*0220*/  MUFU.SQRT R20, R13 ;  /* 0x0000000d00147308 */ /* 0x000e640000002000 */
[C---:B-1----:R-:W-:Y:S02]  /*0230*/  FSETP.GT.AND P0, PT, R20.reuse, 8.50705917302346158658e+37, PT ;  /* 0x7e8000001400780b */ /* 0x042fe40003f04000 */
[----:B------:R-:W-:-:S11]  /*0240*/  FSETP.GEU.AND P1, PT, R20, 1.175494350822287508e-38, PT ;  /* 0x008000001400780b */ /* 0x000fd60003f2e000 */
[----:B------:R-:W-:-:S04]  /*0250*/  @P0 FMUL R20, R20, 0.25 ;  /* 0x3e80000014140820 */ /* 0x000fc80000400000 */
[----:B------:R-:W-:-:S06]  /*0260*/  @!P1 FMUL R20, R20, 16777216 ;  /* 0x4b80000014149820 */ /* 0x000fcc0000400000 */
[----:B------:R-:W1:Y:S01]  /*0270*/  MUFU.RCP R20, R20 ;  /* 0x0000001400147308 */ /* 0x000e620000001000 */
[----:B------:R-:W-:Y:S01]  /*0280*/  FSEL R15, R15, 1, P0 ;  /* 0x3f8000000f0f7808 */ /* 0x000fe20000000000 */
[----:B------:R-:W-:-:S04]  /*0290*/  IMAD R13, R3, 0x9000, R0 ;  /* 0x00009000030d7824 */ /* 0x000fc800078e0200 */
[----:B------:R-:W-:Y:S01]  /*02a0*/  @!P1 FMUL R15, R15, 16777216 ;  /* 0x4b8000000f0f9820 */ /* 0x000fe20000400000 */
[--C-:B----4-:R-:W-:Y:S01]  /*02b0*/  FADD R4, R4, -R10.reuse ;  /* 0x8000000a04047221 */ /* 0x110fe20000000000 */
[--C-:B------:R-:W-:Y:S01]  /*02c0*/  FADD R0, R5, -R10.reuse ;  /* 0x8000000a05007221 */ /* 0x100fe20000000000 */
[--C-:B------:R-:W-:Y:S01]  /*02d0*/  FADD R6, R6, -R10.reuse ;  /* 0x8000000a06067221 */ /* 0x100fe20000000000 */
[----:B------:R-:W-:Y:S01]  /*02e0*/  FADD R10, R7, -R10 ;  /* 0x8000000a070a7221 */ /* 0x000fe20000000000 */
[----:B-1----:R-:W-:-:S04]  /*02f0*/  FMUL R15, R20, R15 ;  /* 0x0000000f140f7220 */ /* 0x002fc80000400000 */
[C---:B------:R-:W-:Y:S01]  /*0300*/  FMUL R4, R15.reuse, R4 ;  /* 0x000000040f047220 */ /* 0x040fe20000400000 */
[C---:B------:R-:W-:Y:S01]  /*0310*/  FMUL R5, R15.reuse, R0 ;  /* 0x000000000f057220 */ /* 0x040fe20000400000 */
[C---:B------:R-:W-:Y:S01]  /*0320*/  FMUL R3, R15.reuse, R6 ;  /* 0x000000060f037220 */ /* 0x040fe20000400000 */
[----:B------:R-:W-:Y:S01]  /*0330*/  FMUL R15, R15, R10 ;  /* 0x0000000a0f0f7220 */ /* 0x000fe20000400000 */
[C-C-:B-----5:R-:W-:Y:S01]  /*0340*/  FFMA R4, R11.reuse, R4, R12.reuse ;  /* 0x000000040b047223 */ /* 0x160fe2000000000c */
[C-C-:B------:R-:W-:Y:S01]  /*0350*/  FFMA R5, R11.reuse, R5, R12.reuse ;  /* 0x000000050b057223 */ /* 0x140fe2000000000c */
[C-C-:B------:R-:W-:Y:S01]  /*0360*/  FFMA R3, R11.reuse, R3, R12.reuse ;  /* 0x000000030b037223 */ /* 0x140fe2000000000c */
[----:B------:R-:W-:Y:S02]  /*0370*/  FFMA R15, R11, R15, R12 ;  /* 0x0000000f0b0f7223 */ /* 0x000fe4000000000c */
[----:B------:R-:W-:Y:S02]  /*0380*/  FSETP.GEU.AND P3, PT, R4, RZ, PT ;  /* 0x000000ff0400720b */ /* 0x000fe40003f6e000 */
[----:B------:R-:W-:-:S02]  /*0390*/  FSETP.GEU.AND P2, PT, R5, RZ, PT ;  /* 0x000000ff0500720b */ /* 0x000fc40003f4e000 */
[----:B------:R-:W-:Y:S02]  /*03a0*/  FSETP.GEU.AND P1, PT, R3, RZ, PT ;  /* 0x000000ff0300720b */ /* 0x000fe40003f2e000 */
[----:B------:R-:W-:Y:S01]  /*03b0*/  FSETP.GEU.AND P0, PT, R15, RZ, PT ;  /* 0x000000ff0f00720b */ /* 0x000fe20003f0e000 */
[----:B0-----:R-:W-:Y:S01]  /*03c0*/  IMAD.WIDE R8, R13, 0x4, R8 ;  /* 0x000000040d087825 */ /* 0x001fe200078e0208 */
[----:B------:R-:W-:Y:S02]  /*03d0*/  SEL R4, R4, RZ, P3 ;  /* 0x000000ff04047207 */ /* 0x000fe40001800000 */
[----:B------:R-:W-:Y:S02]  /*03e0*/  SEL R5, R5, RZ, P2 ;  /* 0x000000ff05057207 */ /* 0x000fe40001000000 */
[----:B------:R-:W-:Y:S02]  /*03f0*/  SEL R6, R3, RZ, P1 ;  /* 0x000000ff03067207 */ /* 0x000fe40000800000 */
[----:B------:R-:W-:-:S05]  /*0400*/  SEL R7, R15, RZ, P0 ;  /* 0x000000ff0f077207 */ /* 0x000fca0000000000 */
[----:B------:R-:W-:Y:S01]  /*0410*/  STG.E.128 desc[UR4][R8.64], R4 ;  /* 0x0000000408007986 */ /* 0x000fe2000c101d04 */
[----:B------:R-:W-:Y:S05]  /*0420*/  EXIT ;  /* 0x000000000000794d */ /* 0x000fea0003800000 */
.L_x_0:
[----:B------:R-:W-:-:S00]  /*0430*/  BRA `(.L_x_0) ;  /* 0xfffffffc00fc7947 */ /* 0x000fc0000383ffff */
[----:B------:R-:W-:-:S00]  /*0440*/  NOP ;  /* 0x0000000000007918 */ /* 0x000fc00000000000 */
        /* <DEDUP_REMOVED lines=11> */
.L_x_1:


//--------------------- .nv.global.init           --------------------------
	.section	.nv.global.init,"aw",@progbits
.nv.global.init:
	.type		_$_str,@object
	.size		_$_str,(_$_str_$_2 - _$_str)
_$_str:
        /*0000*/ 	.byte	0x5f, 0x5f, 0x43, 0x55, 0x44, 0x41, 0x5f, 0x46, 0x54, 0x5a, 0x00
	.type		_$_str_$_2,@object
	.size		_$_str_$_2,(.L_1 - _$_str_$_2)
_$_str_$_2:
        /*000b*/ 	.byte	0x5f, 0x5f, 0x43, 0x55, 0x44, 0x41, 0x5f, 0x50, 0x52, 0x45, 0x43, 0x5f, 0x53, 0x51, 0x52, 0x54
        /*001b*/ 	.byte	0x00
.L_1:


//--------------------- .nv.constant0.triton_poi_fused__native_batch_norm_legit_no_training_relu_17 --------------------------
	.section	.nv.constant0.triton_poi_fused__native_batch_norm_legit_no_training_relu_17,"a",@progbits
	.sectionflags	@""
	.align	4
.nv.constant0.triton_poi_fused__native_batch_norm_legit_no_training_relu_17:
	.zero		580
